	.headerflags	@"EF_CUDA_TEXMODE_UNIFIED EF_CUDA_64BIT_ADDRESS EF_CUDA_ACCELERATORS EF_CUDA_SM90 EF_CUDA_VIRTUAL_SM(EF_CUDA_SM90)"
	.elftype	@"ET_EXEC"


//--------------------- .nv.info                  --------------------------
	.section	.nv.info,"",@"SHT_CUDA_INFO"
	.align	4


	//----- nvinfo : EIATTR_REGCOUNT
	.align		4
        /*0000*/ 	.byte	0x04, 0x2f
        /*0002*/ 	.short	(.L_1 - .L_0)
	.align		4
.L_0:
        /*0004*/ 	.word	index@(triton_poi_fused_add_convolution_mul_6)
        /*0008*/ 	.word	0x0000000e


	//----- nvinfo : EIATTR_MIN_STACK_SIZE
	.align		4
.L_1:
        /*000c*/ 	.byte	0x04, 0x12
        /*000e*/ 	.short	(.L_3 - .L_2)
	.align		4
.L_2:
        /*0010*/ 	.word	index@(triton_poi_fused_add_convolution_mul_6)
        /*0014*/ 	.word	0x00000000


	//----- nvinfo : EIATTR_FRAME_SIZE
	.align		4
.L_3:
        /*0018*/ 	.byte	0x04, 0x11
        /*001a*/ 	.short	(.L_5 - .L_4)
	.align		4
.L_4:
        /*001c*/ 	.word	index@(triton_poi_fused_add_convolution_mul_6)
        /*0020*/ 	.word	0x00000000


	//----- nvinfo : EIATTR_MIN_STACK_SIZE
	.align		4
.L_5:
        /*0024*/ 	.byte	0x04, 0x12
        /*0026*/ 	.short	(.L_7 - .L_6)
	.align		4
.L_6:
        /*0028*/ 	.word	index@(triton_poi_fused_add_convolution_mul_6)
        /*002c*/ 	.word	0x00000000
.L_7:


//--------------------- .nv.info.triton_poi_fused_add_convolution_mul_6 --------------------------
	.section	.nv.info.triton_poi_fused_add_convolution_mul_6,"",@"SHT_CUDA_INFO"
	.sectionflags	@""
	.align	4


	//----- nvinfo : EIATTR_CUDA_API_VERSION
	.align		4
        /*0000*/ 	.byte	0x04, 0x37
        /*0002*/ 	.short	(.L_9 - .L_8)
.L_8:
        /*0004*/ 	.word	0x0000007c


	//----- nvinfo : EIATTR_KPARAM_INFO
	.align		4
.L_9:
        /*0008*/ 	.byte	0x04, 0x17
        /*000a*/ 	.short	(.L_11 - .L_10)
.L_10:
        /*000c*/ 	.word	0x00000000
        /*0010*/ 	.short	0x0003
        /*0012*/ 	.short	0x0018
        /*0014*/ 	.byte	0x00, 0xf0, 0x11, 0x00


	//----- nvinfo : EIATTR_KPARAM_INFO
	.align		4
.L_11:
        /*0018*/ 	.byte	0x04, 0x17
        /*001a*/ 	.short	(.L_13 - .L_12)
.L_12:
        /*001c*/ 	.word	0x00000000
        /*0020*/ 	.short	0x0002
        /*0022*/ 	.short	0x0010
        /*0024*/ 	.byte	0x00, 0xf4, 0x21, 0x00


	//----- nvinfo : EIATTR_KPARAM_INFO
	.align		4
.L_13:
        /*0028*/ 	.byte	0x04, 0x17
        /*002a*/ 	.short	(.L_15 - .L_14)
.L_14:
        /*002c*/ 	.word	0x00000000
        /*0030*/ 	.short	0x0001
        /*0032*/ 	.short	0x0008
        /*0034*/ 	.byte	0x00, 0xf4, 0x21, 0x00


	//----- nvinfo : EIATTR_KPARAM_INFO
	.align		4
.L_15:
        /*0038*/ 	.byte	0x04, 0x17
        /*003a*/ 	.short	(.L_17 - .L_16)
.L_16:
        /*003c*/ 	.word	0x00000000
        /*0040*/ 	.short	0x0000
        /*0042*/ 	.short	0x0000
        /*0044*/ 	.byte	0x00, 0xf4, 0x21, 0x00


	//----- nvinfo : EIATTR_SPARSE_MMA_MASK
	.align		4
.L_17:
        /*0048*/ 	.byte	0x03, 0x50
        /*004a*/ 	.short	0x0000


	//----- nvinfo : EIATTR_MAXREG_COUNT
	.align		4
        /*004c*/ 	.byte	0x03, 0x1b
        /*004e*/ 	.short	0x00ff


	//----- nvinfo : EIATTR_EXIT_INSTR_OFFSETS
	.align		4
        /*0050*/ 	.byte	0x04, 0x1c
        /*0052*/ 	.short	(.L_19 - .L_18)


	//   ....[0]....
.L_18:
        /*0054*/ 	.word	0x000001a0


	//----- nvinfo : EIATTR_REQNTID
	.align		4
.L_19:
        /*0058*/ 	.byte	0x04, 0x10
        /*005a*/ 	.short	(.L_21 - .L_20)
.L_20:
        /*005c*/ 	.word	0x00000080
        /*0060*/ 	.word	0x00000001
        /*0064*/ 	.word	0x00000001


	//----- nvinfo : EIATTR_CBANK_PARAM_SIZE
	.align		4
.L_21:
        /*0068*/ 	.byte	0x03, 0x19
        /*006a*/ 	.short	0x001c


	//----- nvinfo : EIATTR_PARAM_CBANK
	.align		4
        /*006c*/ 	.byte	0x04, 0x0a
        /*006e*/ 	.short	(.L_23 - .L_22)
	.align		4
.L_22:
        /*0070*/ 	.word	index@(.nv.constant0.triton_poi_fused_add_convolution_mul_6)
        /*0074*/ 	.short	0x0210
        /*0076*/ 	.short	0x001c


	//----- nvinfo : EIATTR_SW_WAR
	.align		4
.L_23:
        /*0078*/ 	.byte	0x04, 0x36
        /*007a*/ 	.short	(.L_25 - .L_24)
.L_24:
        /*007c*/ 	.word	0x00000008
.L_25:


//--------------------- .nv.callgraph             --------------------------
	.section	.nv.callgraph,"",@"SHT_CUDA_CALLGRAPH"
	.align	4
	.sectionentsize	8
	.align		4
        /*0000*/ 	.word	0x00000000
	.align		4
        /*0004*/ 	.word	0xffffffff
	.align		4
        /*0008*/ 	.word	0x00000000
	.align		4
        /*000c*/ 	.word	0xfffffffe
	.align		4
        /*0010*/ 	.word	0x00000000
	.align		4
        /*0014*/ 	.word	0xfffffffd
	.align		4
        /*0018*/ 	.word	0x00000000
	.align		4
        /*001c*/ 	.word	0xfffffffc


//--------------------- .text.triton_poi_fused_add_convolution_mul_6 --------------------------
	.section	.text.triton_poi_fused_add_convolution_mul_6,"ax",@progbits
	.align	128
        .global         triton_poi_fused_add_convolution_mul_6
        .type           triton_poi_fused_add_convolution_mul_6,@function
        .size           triton_poi_fused_add_convolution_mul_6,(.L_x_1 - triton_poi_fused_add_convolution_mul_6)
        .other          triton_poi_fused_add_convolution_mul_6,@"STO_CUDA_ENTRY STV_DEFAULT"
triton_poi_fused_add_convolution_mul_6:
.text.triton_poi_fused_add_convolution_mul_6:
[----:B------:R-:W-:Y:S01]  /*0000*/  LDC R1, c[0x0][0x28] ;  /* 0x00000a00ff017b82 */ /* 0x000fe20000000800 */
[----:B------:R-:W1:Y:S07]  /*0010*/  S2R R0, SR_TID.X ;  /* 0x0000000000007919 */ /* 0x000e6e0000002100 */
[----:B------:R-:W2:Y:S01]  /*0020*/  LDC.64 R4, c[0x0][0x218] ;  /* 0x00008600ff047b82 */ /* 0x000ea20000000a00 */
[----:B------:R-:W-:Y:S01]  /*0030*/  ULDC.64 UR4, c[0x0][0x208] ;  /* 0x0000820000047ab9 */ /* 0x000fe20000000a00 */
[----:B------:R-:W3:Y:S06]  /*0040*/  S2R R9, SR_CTAID.X ;  /* 0x0000000000097919 */ /* 0x000eec0000002500 */
[----:B------:R-:W4:Y:S01]  /*0050*/  LDC.64 R6, c[0x0][0x220] ;  /* 0x00008800ff067b82 */ /* 0x000f220000000a00 */
[----:B-1----:R-:W-:-:S02]  /*0060*/  LOP3.LUT R0, R0, 0x7f, RZ, 0xc0, !PT ;  /* 0x0000007f00007812 */ /* 0x002fc400078ec0ff */
[----:B---3--:R-:W-:-:S03]  /*0070*/  SHF.R.S32.HI R2, RZ, 0x18, R9 ;  /* 0x00000018ff027819 */ /* 0x008fc60000011409 */
[----:B------:R-:W-:Y:S01]  /*0080*/  IMAD R9, R9, 0x80, R0 ;  /* 0x0000008009097824 */ /* 0x000fe200078e0200 */
[----:B------:R-:W-:-:S03]  /*0090*/  SGXT R0, R2, 0x1 ;  /* 0x000000010200781a */ /* 0x000fc60000000200 */
[----:B----4-:R-:W-:Y:S01]  /*00a0*/  IMAD.WIDE R6, R9, 0x4, R6 ;  /* 0x0000000409067825 */ /* 0x010fe200078e0206 */
[----:B------:R-:W1:Y:S01]  /*00b0*/  LDC.64 R2, c[0x0][0x210] ;  /* 0x00008400ff027b82 */ /* 0x000e620000000a00 */
[----:B------:R-:W-:-:S04]  /*00c0*/  LEA.HI R0, R0, R9, RZ, 0x4 ;  /* 0x0000000900007211 */ /* 0x000fc800078f20ff */
[----:B------:R-:W3:Y:S01]  /*00d0*/  LDG.E R6, desc[UR4][R6.64] ;  /* 0x0000000406067981 */ /* 0x000ee2000c1e1900 */
[--C-:B------:R-:W-:Y:S02]  /*00e0*/  SHF.R.S32.HI R8, RZ, 0x4, R0.reuse ;  /* 0x00000004ff087819 */ /* 0x100fe40000011400 */
[----:B------:R-:W-:-:S04]  /*00f0*/  SHF.R.S32.HI R11, RZ, 0x1f, R0 ;  /* 0x0000001fff0b7819 */ /* 0x000fc80000011400 */
[----:B------:R-:W-:-:S04]  /*0100*/  LEA.HI R11, R11, R8, RZ, 0x6 ;  /* 0x000000080b0b7211 */ /* 0x000fc800078f30ff */
[----:B------:R-:W-:-:S05]  /*0110*/  LOP3.LUT R11, R11, 0xffffffc0, RZ, 0xc0, !PT ;  /* 0xffffffc00b0b7812 */ /* 0x000fca00078ec0ff */
[----:B------:R-:W-:Y:S02]  /*0120*/  IMAD.IADD R11, R8, 0x1, -R11 ;  /* 0x00000001080b7824 */ /* 0x000fe400078e0a0b */
[----:B-1----:R-:W-:-:S04]  /*0130*/  IMAD.WIDE R2, R9, 0x4, R2 ;  /* 0x0000000409027825 */ /* 0x002fc800078e0202 */
[----:B--2---:R-:W-:Y:S01]  /*0140*/  IMAD.WIDE R4, R11, 0x4, R4 ;  /* 0x000000040b047825 */ /* 0x004fe200078e0204 */
[----:B------:R-:W2:Y:S05]  /*0150*/  LDG.E R0, desc[UR4][R2.64] ;  /* 0x0000000402007981 */ /* 0x000eaa000c1e1900 */
[----:B------:R-:W2:Y:S02]  /*0160*/  LDG.E.EL R5, desc[UR4][R4.64] ;  /* 0x0000000404057981 */ /* 0x000ea4000c2e1900 */
[----:B--2---:R-:W-:-:S04]  /*0170*/  FADD R9, R0, R5 ;  /* 0x0000000500097221 */ /* 0x004fc80000000000 */
[----:B---3--:R-:W-:-:S05]  /*0180*/  FFMA R9, R9, 0.20000000298023223877, R6 ;  /* 0x3e4ccccd09097823 */ /* 0x008fca0000000006 */
[----:B------:R-:W-:Y:S01]  /*0190*/  STG.E desc[UR4][R2.64], R9 ;  /* 0x0000000902007986 */ /* 0x000fe2000c101904 */
[----:B------:R-:W-:Y:S05]  /*01a0*/  EXIT ;  /* 0x000000000000794d */ /* 0x000fea0003800000 */
.L_x_0:
[----:B------:R-:W-:-:S00]  /*01b0*/  BRA `(.L_x_0) ;  /* 0xfffffffc00fc7947 */ /* 0x000fc0000383ffff */
[----:B------:R-:W-:-:S00]  /*01c0*/  NOP ;  /* 0x0000000000007918 */ /* 0x000fc00000000000 */
        /* <DEDUP_REMOVED lines=11> */
.L_x_1:


//--------------------- .nv.constant0.triton_poi_fused_add_convolution_mul_6 --------------------------
	.section	.nv.constant0.triton_poi_fused_add_convolution_mul_6,"a",@progbits
	.sectionflags	@""
	.align	4
.nv.constant0.triton_poi_fused_add_convolution_mul_6:
	.zero		556
